//
// Generated by NVIDIA NVVM Compiler
//
// Compiler Build ID: CL-36424714
// Cuda compilation tools, release 13.0, V13.0.88
// Based on NVVM 20.0.0
//

.version 9.0
.target sm_100
.address_size 64

	// .globl	_Z14bounceBackD2Q9PdPKdPKiii

.visible .entry _Z14bounceBackD2Q9PdPKdPKiii(
	.param .u64 .ptr .align 1 _Z14bounceBackD2Q9PdPKdPKiii_param_0,
	.param .u64 .ptr .align 1 _Z14bounceBackD2Q9PdPKdPKiii_param_1,
	.param .u64 .ptr .align 1 _Z14bounceBackD2Q9PdPKdPKiii_param_2,
	.param .u32 _Z14bounceBackD2Q9PdPKdPKiii_param_3,
	.param .u32 _Z14bounceBackD2Q9PdPKdPKiii_param_4
)
{
	.reg .pred 	%p<2>;
	.reg .b32 	%r<15>;
	.reg .b64 	%rd<36>;
	.reg .b64 	%fd<10>;

	ld.param.u64 	%rd1, [_Z14bounceBackD2Q9PdPKdPKiii_param_0];
	ld.param.u64 	%rd2, [_Z14bounceBackD2Q9PdPKdPKiii_param_1];
	ld.param.u64 	%rd3, [_Z14bounceBackD2Q9PdPKdPKiii_param_2];
	ld.param.u32 	%r3, [_Z14bounceBackD2Q9PdPKdPKiii_param_3];
	ld.param.u32 	%r2, [_Z14bounceBackD2Q9PdPKdPKiii_param_4];
	mov.u32 	%r4, %ctaid.x;
	mov.u32 	%r5, %ntid.x;
	mov.u32 	%r6, %tid.x;
	mad.lo.s32 	%r1, %r4, %r5, %r6;
	setp.ge.s32 	%p1, %r1, %r3;
	@%p1 bra 	$L__BB0_2;
	cvta.to.global.u64 	%rd4, %rd2;
	cvta.to.global.u64 	%rd5, %rd1;
	cvta.to.global.u64 	%rd6, %rd3;
	mul.wide.s32 	%rd7, %r1, 4;
	add.s64 	%rd8, %rd6, %rd7;
	ld.global.u32 	%r7, [%rd8];
	mul.wide.s32 	%rd9, %r7, 8;
	add.s64 	%rd10, %rd4, %rd9;
	ld.global.f64 	%fd1, [%rd10+-8];
	add.s64 	%rd11, %rd5, %rd9;
	st.global.f64 	[%rd11+-8], %fd1;
	mul.lo.s32 	%r8, %r2, 3;
	mul.wide.s32 	%rd12, %r8, 8;
	add.s64 	%rd13, %rd10, %rd12;
	ld.global.f64 	%fd2, [%rd13+-8];
	mul.wide.s32 	%rd14, %r2, 8;
	add.s64 	%rd15, %rd11, %rd14;
	st.global.f64 	[%rd15+-8], %fd2;
	shl.b32 	%r9, %r2, 2;
	mul.wide.s32 	%rd16, %r9, 8;
	add.s64 	%rd17, %rd10, %rd16;
	ld.global.f64 	%fd3, [%rd17+-8];
	shl.b32 	%r10, %r2, 1;
	mul.wide.s32 	%rd18, %r10, 8;
	add.s64 	%rd19, %rd11, %rd18;
	st.global.f64 	[%rd19+-8], %fd3;
	add.s64 	%rd20, %rd10, %rd14;
	ld.global.f64 	%fd4, [%rd20+-8];
	add.s64 	%rd21, %rd11, %rd12;
	st.global.f64 	[%rd21+-8], %fd4;
	add.s64 	%rd22, %rd10, %rd18;
	ld.global.f64 	%fd5, [%rd22+-8];
	add.s64 	%rd23, %rd11, %rd16;
	st.global.f64 	[%rd23+-8], %fd5;
	mul.lo.s32 	%r11, %r2, 7;
	mul.wide.s32 	%rd24, %r11, 8;
	add.s64 	%rd25, %rd10, %rd24;
	ld.global.f64 	%fd6, [%rd25+-8];
	mul.lo.s32 	%r12, %r2, 5;
	mul.wide.s32 	%rd26, %r12, 8;
	add.s64 	%rd27, %rd11, %rd26;
	st.global.f64 	[%rd27+-8], %fd6;
	shl.b32 	%r13, %r2, 3;
	mul.wide.s32 	%rd28, %r13, 8;
	add.s64 	%rd29, %rd10, %rd28;
	ld.global.f64 	%fd7, [%rd29+-8];
	mul.lo.s32 	%r14, %r2, 6;
	mul.wide.s32 	%rd30, %r14, 8;
	add.s64 	%rd31, %rd11, %rd30;
	st.global.f64 	[%rd31+-8], %fd7;
	add.s64 	%rd32, %rd10, %rd26;
	ld.global.f64 	%fd8, [%rd32+-8];
	add.s64 	%rd33, %rd11, %rd24;
	st.global.f64 	[%rd33+-8], %fd8;
	add.s64 	%rd34, %rd10, %rd30;
	ld.global.f64 	%fd9, [%rd34+-8];
	add.s64 	%rd35, %rd11, %rd28;
	st.global.f64 	[%rd35+-8], %fd9;
$L__BB0_2:
	ret;

}


// ===== COMPILED SASS (sm_100) =====

	.target	sm_100

	.elftype	@"ET_EXEC"


//--------------------- .note.nv.tkinfo           --------------------------
	.section	.note.nv.tkinfo,"",@"SHT_NOTE"
	.sectionflags	@"SHF_NOTE_NV_TKINFO"
	.tkinfo
        /*0018*/ 	.word	0x00000002
        /*0030*/ 	.string	""
        /*0030*/ 	.string	"ptxas"
        /*0030*/ 	.string	"Cuda compilation tools, release 13.0, V13.0.88"
        /*0030*/ 	.string	"Build cuda_13.0.r13.0/compiler.36424714_0"
        /*0030*/ 	.string	"-arch sm_100 -m 64 "



//--------------------- .note.nv.cuinfo           --------------------------
	.section	.note.nv.cuinfo,"",@"SHT_NOTE"
	.sectionflags	@"SHF_NOTE_NV_CUINFO"
        /*0018*/ 	.short	0x0002
        /*001a*/ 	.short	0x0064
        /*001c*/ 	.short	0x0082
	.zero		2


//--------------------- .nv.info                  --------------------------
	.section	.nv.info,"",@"SHT_CUDA_INFO"
	.align	4


	//----- nvinfo : EIATTR_REGCOUNT
	.align		4
        /*0000*/ 	.byte	0x04, 0x2f
        /*0002*/ 	.short	(.L_1 - .L_0)
	.align		4
.L_0:
        /*0004*/ 	.word	index@(_Z14bounceBackD2Q9PdPKdPKiii)
        /*0008*/ 	.word	0x0000001e


	//----- nvinfo : EIATTR_FRAME_SIZE
	.align		4
.L_1:
        /*000c*/ 	.byte	0x04, 0x11
        /*000e*/ 	.short	(.L_3 - .L_2)
	.align		4
.L_2:
        /*0010*/ 	.word	index@(_Z14bounceBackD2Q9PdPKdPKiii)
        /*0014*/ 	.word	0x00000000


	//----- nvinfo : EIATTR_MIN_STACK_SIZE
	.align		4
.L_3:
        /*0018*/ 	.byte	0x04, 0x12
        /*001a*/ 	.short	(.L_5 - .L_4)
	.align		4
.L_4:
        /*001c*/ 	.word	index@(_Z14bounceBackD2Q9PdPKdPKiii)
        /*0020*/ 	.word	0x00000000
.L_5:


//--------------------- .nv.compat                --------------------------
	.section	.nv.compat,"",@"SHT_CUDA_COMPAT_INFO"
	.align	4
        /*0000*/ 	.byte	0x02, 0x09, 0x00, 0x00, 0x02, 0x02, 0x01, 0x00, 0x02, 0x05, 0x05, 0x00, 0x03, 0x07, 0x01, 0x01
        /*0010*/ 	.byte	0x02, 0x03, 0x00, 0x00, 0x02, 0x06, 0x01, 0x00, 0x04, 0x0b, 0x08, 0x00, 0x09, 0x00, 0x00, 0x00
        /*0020*/ 	.byte	0x00, 0x00, 0x00, 0x00


//--------------------- .nv.info._Z14bounceBackD2Q9PdPKdPKiii --------------------------
	.section	.nv.info._Z14bounceBackD2Q9PdPKdPKiii,"",@"SHT_CUDA_INFO"
	.sectionflags	@""
	.align	4


	//----- nvinfo : EIATTR_CUDA_API_VERSION
	.align		4
        /*0000*/ 	.byte	0x04, 0x37
        /*0002*/ 	.short	(.L_7 - .L_6)
.L_6:
        /*0004*/ 	.word	0x00000082


	//----- nvinfo : EIATTR_KPARAM_INFO
	.align		4
.L_7:
        /*0008*/ 	.byte	0x04, 0x17
        /*000a*/ 	.short	(.L_9 - .L_8)
.L_8:
        /*000c*/ 	.word	0x00000000
        /*0010*/ 	.short	0x0004
        /*0012*/ 	.short	0x001c
        /*0014*/ 	.byte	0x00, 0xf0, 0x11, 0x00


	//----- nvinfo : EIATTR_KPARAM_INFO
	.align		4
.L_9:
        /*0018*/ 	.byte	0x04, 0x17
        /*001a*/ 	.short	(.L_11 - .L_10)
.L_10:
        /*001c*/ 	.word	0x00000000
        /*0020*/ 	.short	0x0003
        /*0022*/ 	.short	0x0018
        /*0024*/ 	.byte	0x00, 0xf0, 0x11, 0x00


	//----- nvinfo : EIATTR_KPARAM_INFO
	.align		4
.L_11:
        /*0028*/ 	.byte	0x04, 0x17
        /*002a*/ 	.short	(.L_13 - .L_12)
.L_12:
        /*002c*/ 	.word	0x00000000
        /*0030*/ 	.short	0x0002
        /*0032*/ 	.short	0x0010
        /*0034*/ 	.byte	0x00, 0xf5, 0x21, 0x00


	//----- nvinfo : EIATTR_KPARAM_INFO
	.align		4
.L_13:
        /*0038*/ 	.byte	0x04, 0x17
        /*003a*/ 	.short	(.L_15 - .L_14)
.L_14:
        /*003c*/ 	.word	0x00000000
        /*0040*/ 	.short	0x0001
        /*0042*/ 	.short	0x0008
        /*0044*/ 	.byte	0x00, 0xf5, 0x21, 0x00


	//----- nvinfo : EIATTR_KPARAM_INFO
	.align		4
.L_15:
        /*0048*/ 	.byte	0x04, 0x17
        /*004a*/ 	.short	(.L_17 - .L_16)
.L_16:
        /*004c*/ 	.word	0x00000000
        /*0050*/ 	.short	0x0000
        /*0052*/ 	.short	0x0000
        /*0054*/ 	.byte	0x00, 0xf5, 0x21, 0x00


	//----- nvinfo : EIATTR_SPARSE_MMA_MASK
	.align		4
.L_17:
        /*0058*/ 	.byte	0x03, 0x50
        /*005a*/ 	.short	0x0000


	//----- nvinfo : EIATTR_MAXREG_COUNT
	.align		4
        /*005c*/ 	.byte	0x03, 0x1b
        /*005e*/ 	.short	0x00ff


	//----- nvinfo : EIATTR_MERCURY_ISA_VERSION
	.align		4
        /*0060*/ 	.byte	0x03, 0x5f
        /*0062*/ 	.short	0x0101


	//----- nvinfo : EIATTR_VRC_CTA_INIT_COUNT
	.align		4
        /*0064*/ 	.byte	0x02, 0x4a
	.zero		1
	.zero		1


	//----- nvinfo : EIATTR_EXIT_INSTR_OFFSETS
	.align		4
        /*0068*/ 	.byte	0x04, 0x1c
        /*006a*/ 	.short	(.L_19 - .L_18)


	//   ....[0]....
.L_18:
        /*006c*/ 	.word	0x00000070


	//   ....[1]....
        /*0070*/ 	.word	0x000003a0


	//----- nvinfo : EIATTR_CBANK_PARAM_SIZE
	.align		4
.L_19:
        /*0074*/ 	.byte	0x03, 0x19
        /*0076*/ 	.short	0x0020


	//----- nvinfo : EIATTR_PARAM_CBANK
	.align		4
        /*0078*/ 	.byte	0x04, 0x0a
        /*007a*/ 	.short	(.L_21 - .L_20)
	.align		4
.L_20:
        /*007c*/ 	.word	index@(.nv.constant0._Z14bounceBackD2Q9PdPKdPKiii)
        /*0080*/ 	.short	0x0380
        /*0082*/ 	.short	0x0020


	//----- nvinfo : EIATTR_SW_WAR
	.align		4
.L_21:
        /*0084*/ 	.byte	0x04, 0x36
        /*0086*/ 	.short	(.L_23 - .L_22)
.L_22:
        /*0088*/ 	.word	0x00000008
.L_23:


//--------------------- .nv.callgraph             --------------------------
	.section	.nv.callgraph,"",@"SHT_CUDA_CALLGRAPH"
	.align	4
	.sectionentsize	8
	.align		4
        /*0000*/ 	.word	0x00000000
	.align		4
        /*0004*/ 	.word	0xffffffff
	.align		4
        /*0008*/ 	.word	0x00000000
	.align		4
        /*000c*/ 	.word	0xfffffffe
	.align		4
        /*0010*/ 	.word	0x00000000
	.align		4
        /*0014*/ 	.word	0xfffffffd
	.align		4
        /*0018*/ 	.word	0x00000000
	.align		4
        /*001c*/ 	.word	0xfffffffc


//--------------------- .text._Z14bounceBackD2Q9PdPKdPKiii --------------------------
	.section	.text._Z14bounceBackD2Q9PdPKdPKiii,"ax",@progbits
	.align	128
        .global         _Z14bounceBackD2Q9PdPKdPKiii
        .type           _Z14bounceBackD2Q9PdPKdPKiii,@function
        .size           _Z14bounceBackD2Q9PdPKdPKiii,(.L_x_1 - _Z14bounceBackD2Q9PdPKdPKiii)
        .other          _Z14bounceBackD2Q9PdPKdPKiii,@"STO_CUDA_ENTRY STV_DEFAULT"
_Z14bounceBackD2Q9PdPKdPKiii:
.text._Z14bounceBackD2Q9PdPKdPKiii:
[----:B------:R-:W-:Y:S01]  /*0000*/  LDC R1, c[0x0][0x37c] ;  /* 0x0000df00ff017b82 */ /* 0x000fe20000000800 */
[----:B------:R-:W0:Y:S07]  /*0010*/  S2R R0, SR_TID.X ;  /* 0x0000000000007919 */ /* 0x000e2e0000002100 */
[----:B------:R-:W0:Y:S01]  /*0020*/  S2UR UR4, SR_CTAID.X ;  /* 0x00000000000479c3 */ /* 0x000e220000002500 */
[----:B------:R-:W1:Y:S07]  /*0030*/  LDCU UR5, c[0x0][0x398] ;  /* 0x00007300ff0577ac */ /* 0x000e6e0008000800 */
[----:B------:R-:W0:Y:S02]  /*0040*/  LDC R3, c[0x0][0x360] ;  /* 0x0000d800ff037b82 */ /* 0x000e240000000800 */
[----:B0-----:R-:W-:-:S05]  /*0050*/  IMAD R3, R3, UR4, R0 ;  /* 0x0000000403037c24 */ /* 0x001fca000f8e0200 */
[----:B-1----:R-:W-:-:S13]  /*0060*/  ISETP.GE.AND P0, PT, R3, UR5, PT ;  /* 0x0000000503007c0c */ /* 0x002fda000bf06270 */
[----:B------:R-:W-:Y:S05]  /*0070*/  @P0 EXIT ;  /* 0x000000000000094d */ /* 0x000fea0003800000 */
[----:B------:R-:W0:Y:S01]  /*0080*/  LDC.64 R8, c[0x0][0x390] ;  /* 0x0000e400ff087b82 */ /* 0x000e220000000a00 */
[----:B------:R-:W1:Y:S07]  /*0090*/  LDCU.64 UR4, c[0x0][0x358] ;  /* 0x00006b00ff0477ac */ /* 0x000e6e0008000a00 */
[----:B------:R-:W2:Y:S08]  /*00a0*/  LDC.64 R4, c[0x0][0x388] ;  /* 0x0000e200ff047b82 */ /* 0x000eb00000000a00 */
[----:B------:R-:W3:Y:S01]  /*00b0*/  LDC R7, c[0x0][0x39c] ;  /* 0x0000e700ff077b82 */ /* 0x000ee20000000800 */
[----:B0-----:R-:W-:-:S07]  /*00c0*/  IMAD.WIDE R8, R3, 0x4, R8 ;  /* 0x0000000403087825 */ /* 0x001fce00078e0208 */
[----:B------:R-:W0:Y:S01]  /*00d0*/  LDC.64 R2, c[0x0][0x380] ;  /* 0x0000e000ff027b82 */ /* 0x000e220000000a00 */
[----:B-1----:R-:W2:Y:S02]  /*00e0*/  LDG.E R9, desc[UR4][R8.64] ;  /* 0x0000000408097981 */ /* 0x002ea4000c1e1900 */
[----:B--2---:R-:W-:-:S05]  /*00f0*/  IMAD.WIDE R4, R9, 0x8, R4 ;  /* 0x0000000809047825 */ /* 0x004fca00078e0204 */
[----:B------:R-:W2:Y:S01]  /*0100*/  LDG.E.64 R10, desc[UR4][R4.64+-0x8] ;  /* 0xfffff804040a7981 */ /* 0x000ea2000c1e1b00 */
[----:B---3--:R-:W-:Y:S01]  /*0110*/  LEA R21, R7, R7, 0x1 ;  /* 0x0000000707157211 */ /* 0x008fe200078e08ff */
[----:B0-----:R-:W-:-:S04]  /*0120*/  IMAD.WIDE R2, R9, 0x8, R2 ;  /* 0x0000000809027825 */ /* 0x001fc800078e0202 */
[----:B------:R-:W-:Y:S01]  /*0130*/  IMAD.WIDE R12, R21, 0x8, R4 ;  /* 0x00000008150c7825 */ /* 0x000fe200078e0204 */
[C---:B------:R-:W-:Y:S01]  /*0140*/  SHF.L.U32 R23, R7.reuse, 0x2, RZ ;  /* 0x0000000207177819 */ /* 0x040fe200000006ff */
[----:B--2---:R0:W-:Y:S04]  /*0150*/  STG.E.64 desc[UR4][R2.64+-0x8], R10 ;  /* 0xfffff80a02007986 */ /* 0x0041e8000c101b04 */
[----:B------:R-:W2:Y:S01]  /*0160*/  LDG.E.64 R12, desc[UR4][R12.64+-0x8] ;  /* 0xfffff8040c0c7981 */ /* 0x000ea2000c1e1b00 */
[----:B------:R-:W-:-:S04]  /*0170*/  IMAD.WIDE R8, R7, 0x8, R2 ;  /* 0x0000000807087825 */ /* 0x000fc800078e0202 */
[----:B------:R-:W-:Y:S01]  /*0180*/  IMAD.WIDE R14, R23, 0x8, R4 ;  /* 0x00000008170e7825 */ /* 0x000fe200078e0204 */
[----:B------:R-:W-:Y:S01]  /*0190*/  SHF.L.U32 R25, R7, 0x1, RZ ;  /* 0x0000000107197819 */ /* 0x000fe200000006ff */
[----:B--2---:R1:W-:Y:S04]  /*01a0*/  STG.E.64 desc[UR4][R8.64+-0x8], R12 ;  /* 0xfffff80c08007986 */ /* 0x0043e8000c101b04 */
[----:B------:R-:W2:Y:S01]  /*01b0*/  LDG.E.64 R14, desc[UR4][R14.64+-0x8] ;  /* 0xfffff8040e0e7981 */ /* 0x000ea2000c1e1b00 */
[----:B------:R-:W-:-:S04]  /*01c0*/  IMAD.WIDE R16, R25, 0x8, R2 ;  /* 0x0000000819107825 */ /* 0x000fc800078e0202 */
[----:B------:R-:W-:Y:S01]  /*01d0*/  IMAD.WIDE R18, R7, 0x8, R4 ;  /* 0x0000000807127825 */ /* 0x000fe200078e0204 */
[----:B--2---:R2:W-:Y:S05]  /*01e0*/  STG.E.64 desc[UR4][R16.64+-0x8], R14 ;  /* 0xfffff80e10007986 */ /* 0x0045ea000c101b04 */
[----:B------:R-:W3:Y:S01]  /*01f0*/  LDG.E.64 R18, desc[UR4][R18.64+-0x8] ;  /* 0xfffff80412127981 */ /* 0x000ee2000c1e1b00 */
[----:B0-----:R-:W-:-:S04]  /*0200*/  IMAD.WIDE R10, R21, 0x8, R2 ;  /* 0x00000008150a7825 */ /* 0x001fc800078e0202 */
[----:B------:R-:W-:Y:S01]  /*0210*/  IMAD.WIDE R20, R25, 0x8, R4 ;  /* 0x0000000819147825 */ /* 0x000fe200078e0204 */
[----:B-1----:R-:W-:Y:S01]  /*0220*/  LEA R9, R7, -R7, 0x3 ;  /* 0x8000000707097211 */ /* 0x002fe200078e18ff */
[----:B---3--:R0:W-:Y:S04]  /*0230*/  STG.E.64 desc[UR4][R10.64+-0x8], R18 ;  /* 0xfffff8120a007986 */ /* 0x0081e8000c101b04 */
[----:B------:R-:W3:Y:S01]  /*0240*/  LDG.E.64 R20, desc[UR4][R20.64+-0x8] ;  /* 0xfffff80414147981 */ /* 0x000ee2000c1e1b00 */
[----:B------:R-:W-:-:S04]  /*0250*/  IMAD.WIDE R12, R23, 0x8, R2 ;  /* 0x00000008170c7825 */ /* 0x000fc800078e0202 */
[----:B------:R-:W-:Y:S01]  /*0260*/  IMAD.WIDE R22, R9, 0x8, R4 ;  /* 0x0000000809167825 */ /* 0x000fe200078e0204 */
[C---:B------:R-:W-:Y:S02]  /*0270*/  LEA R25, R7.reuse, R7, 0x2 ;  /* 0x0000000707197211 */ /* 0x040fe400078e10ff */
[----:B------:R-:W-:Y:S01]  /*0280*/  SHF.L.U32 R27, R7, 0x3, RZ ;  /* 0x00000003071b7819 */ /* 0x000fe200000006ff */
[----:B---3--:R-:W-:Y:S04]  /*0290*/  STG.E.64 desc[UR4][R12.64+-0x8], R20 ;  /* 0xfffff8140c007986 */ /* 0x008fe8000c101b04 */
[----:B------:R-:W3:Y:S01]  /*02a0*/  LDG.E.64 R22, desc[UR4][R22.64+-0x8] ;  /* 0xfffff80416167981 */ /* 0x000ee2000c1e1b00 */
[----:B--2---:R-:W-:-:S04]  /*02b0*/  IMAD.WIDE R14, R25, 0x8, R2 ;  /* 0x00000008190e7825 */ /* 0x004fc800078e0202 */
[--C-:B------:R-:W-:Y:S01]  /*02c0*/  IMAD.WIDE R16, R27, 0x8, R4.reuse ;  /* 0x000000081b107825 */ /* 0x100fe200078e0204 */
[----:B---3--:R-:W-:Y:S05]  /*02d0*/  STG.E.64 desc[UR4][R14.64+-0x8], R22 ;  /* 0xfffff8160e007986 */ /* 0x008fea000c101b04 */
[----:B------:R-:W2:Y:S01]  /*02e0*/  LDG.E.64 R16, desc[UR4][R16.64+-0x8] ;  /* 0xfffff80410107981 */ /* 0x000ea2000c1e1b00 */
[----:B0-----:R-:W-:Y:S02]  /*02f0*/  IMAD R19, R7, 0x6, RZ ;  /* 0x0000000607137824 */ /* 0x001fe400078e02ff */
[----:B------:R-:W-:-:S04]  /*0300*/  IMAD.WIDE R10, R25, 0x8, R4 ;  /* 0x00000008190a7825 */ /* 0x000fc800078e0204 */
[----:B------:R-:W-:-:S05]  /*0310*/  IMAD.WIDE R6, R19, 0x8, R2 ;  /* 0x0000000813067825 */ /* 0x000fca00078e0202 */
[----:B--2---:R-:W-:Y:S04]  /*0320*/  STG.E.64 desc[UR4][R6.64+-0x8], R16 ;  /* 0xfffff81006007986 */ /* 0x004fe8000c101b04 */
[----:B------:R-:W2:Y:S01]  /*0330*/  LDG.E.64 R10, desc[UR4][R10.64+-0x8] ;  /* 0xfffff8040a0a7981 */ /* 0x000ea2000c1e1b00 */
[----:B------:R-:W-:-:S04]  /*0340*/  IMAD.WIDE R8, R9, 0x8, R2 ;  /* 0x0000000809087825 */ /* 0x000fc800078e0202 */
[----:B------:R-:W-:Y:S01]  /*0350*/  IMAD.WIDE R4, R19, 0x8, R4 ;  /* 0x0000000813047825 */ /* 0x000fe200078e0204 */
[----:B--2---:R-:W-:Y:S05]  /*0360*/  STG.E.64 desc[UR4][R8.64+-0x8], R10 ;  /* 0xfffff80a08007986 */ /* 0x004fea000c101b04 */
[----:B------:R-:W2:Y:S01]  /*0370*/  LDG.E.64 R4, desc[UR4][R4.64+-0x8] ;  /* 0xfffff80404047981 */ /* 0x000ea2000c1e1b00 */
[----:B------:R-:W-:-:S05]  /*0380*/  IMAD.WIDE R2, R27, 0x8, R2 ;  /* 0x000000081b027825 */ /* 0x000fca00078e0202 */
[----:B--2---:R-:W-:Y:S01]  /*0390*/  STG.E.64 desc[UR4][R2.64+-0x8], R4 ;  /* 0xfffff80402007986 */ /* 0x004fe2000c101b04 */
[----:B------:R-:W-:Y:S05]  /*03a0*/  EXIT ;  /* 0x000000000000794d */ /* 0x000fea0003800000 */
.L_x_0:
[----:B------:R-:W-:-:S00]  /*03b0*/  BRA `(.L_x_0) ;  /* 0xfffffffc00fc7947 */ /* 0x000fc0000383ffff */
[----:B------:R-:W-:-:S00]  /*03c0*/  NOP ;  /* 0x0000000000007918 */ /* 0x000fc00000000000 */
        /* <DEDUP_REMOVED lines=11> */
.L_x_1:


//--------------------- .nv.shared.reserved.0     --------------------------
	.section	.nv.shared.reserved.0,"aw",@nobits
	.weak		__nv_reservedSMEM_offset_0_alias
	.size		__nv_reservedSMEM_offset_0_alias, 0, 64
	.other		__nv_reservedSMEM_offset_0_alias,@"STO_CUDA_RESERVED_SHARED STV_DEFAULT"
__nv_reservedSMEM_offset_0_alias:
	.zero		0
	.zero		64


//--------------------- .nv.constant0._Z14bounceBackD2Q9PdPKdPKiii --------------------------
	.section	.nv.constant0._Z14bounceBackD2Q9PdPKdPKiii,"a",@progbits
	.sectionflags	@""
	.align	4
.nv.constant0._Z14bounceBackD2Q9PdPKdPKiii:
	.zero		928


//--------------------- SYMBOLS --------------------------

	.type		.nv.reservedSmem.offset0,@object
	.size		.nv.reservedSmem.offset0,0x4
